//
// Generated by NVIDIA NVVM Compiler
//
// Compiler Build ID: CL-36424714
// Cuda compilation tools, release 13.0, V13.0.88
// Based on NVVM 20.0.0
//

.version 9.0
.target sm_100
.address_size 64

	// .globl	_Z13what_is_my_idiPjS_S_S_S_

.visible .entry _Z13what_is_my_idiPjS_S_S_S_(
	.param .u32 _Z13what_is_my_idiPjS_S_S_S__param_0,
	.param .u64 .ptr .align 1 _Z13what_is_my_idiPjS_S_S_S__param_1,
	.param .u64 .ptr .align 1 _Z13what_is_my_idiPjS_S_S_S__param_2,
	.param .u64 .ptr .align 1 _Z13what_is_my_idiPjS_S_S_S__param_3,
	.param .u64 .ptr .align 1 _Z13what_is_my_idiPjS_S_S_S__param_4,
	.param .u64 .ptr .align 1 _Z13what_is_my_idiPjS_S_S_S__param_5
)
{
	.reg .pred 	%p<2>;
	.reg .b32 	%r<7>;
	.reg .b64 	%rd<18>;

	ld.param.u32 	%r4, [_Z13what_is_my_idiPjS_S_S_S__param_0];
	ld.param.u64 	%rd1, [_Z13what_is_my_idiPjS_S_S_S__param_1];
	ld.param.u64 	%rd2, [_Z13what_is_my_idiPjS_S_S_S__param_2];
	ld.param.u64 	%rd3, [_Z13what_is_my_idiPjS_S_S_S__param_3];
	ld.param.u64 	%rd4, [_Z13what_is_my_idiPjS_S_S_S__param_4];
	ld.param.u64 	%rd5, [_Z13what_is_my_idiPjS_S_S_S__param_5];
	mov.u32 	%r1, %ctaid.x;
	mov.u32 	%r5, %ntid.x;
	mov.u32 	%r2, %tid.x;
	mad.lo.s32 	%r3, %r1, %r5, %r2;
	setp.ge.u32 	%p1, %r3, %r4;
	@%p1 bra 	$L__BB0_2;
	cvta.to.global.u64 	%rd7, %rd1;
	cvta.to.global.u64 	%rd8, %rd2;
	cvta.to.global.u64 	%rd9, %rd3;
	cvta.to.global.u64 	%rd10, %rd4;
	cvta.to.global.u64 	%rd11, %rd5;
	mul.wide.u32 	%rd12, %r3, 4;
	add.s64 	%rd13, %rd7, %rd12;
	st.global.u32 	[%rd13], %r1;
	add.s64 	%rd14, %rd8, %rd12;
	st.global.u32 	[%rd14], %r2;
	shr.u32 	%r6, %r2, 5;
	add.s64 	%rd15, %rd9, %rd12;
	st.global.u32 	[%rd15], %r6;
	add.s64 	%rd16, %rd10, %rd12;
	st.global.u32 	[%rd16], %r3;
	// begin inline asm
	mov.u64 	%rd6, %clock64;
	// end inline asm
	add.s64 	%rd17, %rd11, %rd12;
	st.global.u32 	[%rd17], %rd6;
$L__BB0_2:
	ret;

}


// ===== COMPILED SASS (sm_100) =====

	.target	sm_100

	.elftype	@"ET_EXEC"


//--------------------- .note.nv.tkinfo           --------------------------
	.section	.note.nv.tkinfo,"",@"SHT_NOTE"
	.sectionflags	@"SHF_NOTE_NV_TKINFO"
	.tkinfo
        /*0018*/ 	.word	0x00000002
        /*0030*/ 	.string	""
        /*0030*/ 	.string	"ptxas"
        /*0030*/ 	.string	"Cuda compilation tools, release 13.0, V13.0.88"
        /*0030*/ 	.string	"Build cuda_13.0.r13.0/compiler.36424714_0"
        /*0030*/ 	.string	"-arch sm_100 -m 64 "



//--------------------- .note.nv.cuinfo           --------------------------
	.section	.note.nv.cuinfo,"",@"SHT_NOTE"
	.sectionflags	@"SHF_NOTE_NV_CUINFO"
        /*0018*/ 	.short	0x0002
        /*001a*/ 	.short	0x0064
        /*001c*/ 	.short	0x0082
	.zero		2


//--------------------- .nv.info                  --------------------------
	.section	.nv.info,"",@"SHT_CUDA_INFO"
	.align	4


	//----- nvinfo : EIATTR_REGCOUNT
	.align		4
        /*0000*/ 	.byte	0x04, 0x2f
        /*0002*/ 	.short	(.L_1 - .L_0)
	.align		4
.L_0:
        /*0004*/ 	.word	index@(_Z13what_is_my_idiPjS_S_S_S_)
        /*0008*/ 	.word	0x00000014


	//----- nvinfo : EIATTR_FRAME_SIZE
	.align		4
.L_1:
        /*000c*/ 	.byte	0x04, 0x11
        /*000e*/ 	.short	(.L_3 - .L_2)
	.align		4
.L_2:
        /*0010*/ 	.word	index@(_Z13what_is_my_idiPjS_S_S_S_)
        /*0014*/ 	.word	0x00000000


	//----- nvinfo : EIATTR_MIN_STACK_SIZE
	.align		4
.L_3:
        /*0018*/ 	.byte	0x04, 0x12
        /*001a*/ 	.short	(.L_5 - .L_4)
	.align		4
.L_4:
        /*001c*/ 	.word	index@(_Z13what_is_my_idiPjS_S_S_S_)
        /*0020*/ 	.word	0x00000000
.L_5:


//--------------------- .nv.compat                --------------------------
	.section	.nv.compat,"",@"SHT_CUDA_COMPAT_INFO"
	.align	4
        /*0000*/ 	.byte	0x02, 0x09, 0x00, 0x00, 0x02, 0x02, 0x01, 0x00, 0x02, 0x05, 0x05, 0x00, 0x03, 0x07, 0x01, 0x01
        /*0010*/ 	.byte	0x02, 0x03, 0x00, 0x00, 0x02, 0x06, 0x01, 0x00, 0x04, 0x0b, 0x08, 0x00, 0x09, 0x00, 0x00, 0x00
        /*0020*/ 	.byte	0x00, 0x00, 0x00, 0x00


//--------------------- .nv.info._Z13what_is_my_idiPjS_S_S_S_ --------------------------
	.section	.nv.info._Z13what_is_my_idiPjS_S_S_S_,"",@"SHT_CUDA_INFO"
	.sectionflags	@""
	.align	4


	//----- nvinfo : EIATTR_CUDA_API_VERSION
	.align		4
        /*0000*/ 	.byte	0x04, 0x37
        /*0002*/ 	.short	(.L_7 - .L_6)
.L_6:
        /*0004*/ 	.word	0x00000082


	//----- nvinfo : EIATTR_KPARAM_INFO
	.align		4
.L_7:
        /*0008*/ 	.byte	0x04, 0x17
        /*000a*/ 	.short	(.L_9 - .L_8)
.L_8:
        /*000c*/ 	.word	0x00000000
        /*0010*/ 	.short	0x0005
        /*0012*/ 	.short	0x0028
        /*0014*/ 	.byte	0x00, 0xf5, 0x21, 0x00


	//----- nvinfo : EIATTR_KPARAM_INFO
	.align		4
.L_9:
        /*0018*/ 	.byte	0x04, 0x17
        /*001a*/ 	.short	(.L_11 - .L_10)
.L_10:
        /*001c*/ 	.word	0x00000000
        /*0020*/ 	.short	0x0004
        /*0022*/ 	.short	0x0020
        /*0024*/ 	.byte	0x00, 0xf5, 0x21, 0x00


	//----- nvinfo : EIATTR_KPARAM_INFO
	.align		4
.L_11:
        /*0028*/ 	.byte	0x04, 0x17
        /*002a*/ 	.short	(.L_13 - .L_12)
.L_12:
        /*002c*/ 	.word	0x00000000
        /*0030*/ 	.short	0x0003
        /*0032*/ 	.short	0x0018
        /*0034*/ 	.byte	0x00, 0xf5, 0x21, 0x00


	//----- nvinfo : EIATTR_KPARAM_INFO
	.align		4
.L_13:
        /*0038*/ 	.byte	0x04, 0x17
        /*003a*/ 	.short	(.L_15 - .L_14)
.L_14:
        /*003c*/ 	.word	0x00000000
        /*0040*/ 	.short	0x0002
        /*0042*/ 	.short	0x0010
        /*0044*/ 	.byte	0x00, 0xf5, 0x21, 0x00


	//----- nvinfo : EIATTR_KPARAM_INFO
	.align		4
.L_15:
        /*0048*/ 	.byte	0x04, 0x17
        /*004a*/ 	.short	(.L_17 - .L_16)
.L_16:
        /*004c*/ 	.word	0x00000000
        /*0050*/ 	.short	0x0001
        /*0052*/ 	.short	0x0008
        /*0054*/ 	.byte	0x00, 0xf5, 0x21, 0x00


	//----- nvinfo : EIATTR_KPARAM_INFO
	.align		4
.L_17:
        /*0058*/ 	.byte	0x04, 0x17
        /*005a*/ 	.short	(.L_19 - .L_18)
.L_18:
        /*005c*/ 	.word	0x00000000
        /*0060*/ 	.short	0x0000
        /*0062*/ 	.short	0x0000
        /*0064*/ 	.byte	0x00, 0xf0, 0x11, 0x00


	//----- nvinfo : EIATTR_SPARSE_MMA_MASK
	.align		4
.L_19:
        /*0068*/ 	.byte	0x03, 0x50
        /*006a*/ 	.short	0x0000


	//----- nvinfo : EIATTR_MAXREG_COUNT
	.align		4
        /*006c*/ 	.byte	0x03, 0x1b
        /*006e*/ 	.short	0x00ff


	//----- nvinfo : EIATTR_MERCURY_ISA_VERSION
	.align		4
        /*0070*/ 	.byte	0x03, 0x5f
        /*0072*/ 	.short	0x0101


	//----- nvinfo : EIATTR_VRC_CTA_INIT_COUNT
	.align		4
        /*0074*/ 	.byte	0x02, 0x4a
	.zero		1
	.zero		1


	//----- nvinfo : EIATTR_EXIT_INSTR_OFFSETS
	.align		4
        /*0078*/ 	.byte	0x04, 0x1c
        /*007a*/ 	.short	(.L_21 - .L_20)


	//   ....[0]....
.L_20:
        /*007c*/ 	.word	0x00000070


	//   ....[1]....
        /*0080*/ 	.word	0x000001a0


	//----- nvinfo : EIATTR_CBANK_PARAM_SIZE
	.align		4
.L_21:
        /*0084*/ 	.byte	0x03, 0x19
        /*0086*/ 	.short	0x0030


	//----- nvinfo : EIATTR_PARAM_CBANK
	.align		4
        /*0088*/ 	.byte	0x04, 0x0a
        /*008a*/ 	.short	(.L_23 - .L_22)
	.align		4
.L_22:
        /*008c*/ 	.word	index@(.nv.constant0._Z13what_is_my_idiPjS_S_S_S_)
        /*0090*/ 	.short	0x0380
        /*0092*/ 	.short	0x0030


	//----- nvinfo : EIATTR_SW_WAR
	.align		4
.L_23:
        /*0094*/ 	.byte	0x04, 0x36
        /*0096*/ 	.short	(.L_25 - .L_24)
.L_24:
        /*0098*/ 	.word	0x00000008
.L_25:


//--------------------- .nv.callgraph             --------------------------
	.section	.nv.callgraph,"",@"SHT_CUDA_CALLGRAPH"
	.align	4
	.sectionentsize	8
	.align		4
        /*0000*/ 	.word	0x00000000
	.align		4
        /*0004*/ 	.word	0xffffffff
	.align		4
        /*0008*/ 	.word	0x00000000
	.align		4
        /*000c*/ 	.word	0xfffffffe
	.align		4
        /*0010*/ 	.word	0x00000000
	.align		4
        /*0014*/ 	.word	0xfffffffd
	.align		4
        /*0018*/ 	.word	0x00000000
	.align		4
        /*001c*/ 	.word	0xfffffffc


//--------------------- .text._Z13what_is_my_idiPjS_S_S_S_ --------------------------
	.section	.text._Z13what_is_my_idiPjS_S_S_S_,"ax",@progbits
	.align	128
        .global         _Z13what_is_my_idiPjS_S_S_S_
        .type           _Z13what_is_my_idiPjS_S_S_S_,@function
        .size           _Z13what_is_my_idiPjS_S_S_S_,(.L_x_1 - _Z13what_is_my_idiPjS_S_S_S_)
        .other          _Z13what_is_my_idiPjS_S_S_S_,@"STO_CUDA_ENTRY STV_DEFAULT"
_Z13what_is_my_idiPjS_S_S_S_:
.text._Z13what_is_my_idiPjS_S_S_S_:
[----:B------:R-:W-:Y:S01]  /*0000*/  LDC R1, c[0x0][0x37c] ;  /* 0x0000df00ff017b82 */ /* 0x000fe20000000800 */
[----:B------:R-:W0:Y:S01]  /*0010*/  S2R R17, SR_CTAID.X ;  /* 0x0000000000117919 */ /* 0x000e220000002500 */
[----:B------:R-:W0:Y:S01]  /*0020*/  LDCU UR4, c[0x0][0x360] ;  /* 0x00006c00ff0477ac */ /* 0x000e220008000800 */
[----:B------:R-:W0:Y:S01]  /*0030*/  S2R R0, SR_TID.X ;  /* 0x0000000000007919 */ /* 0x000e220000002100 */
[----:B------:R-:W1:Y:S01]  /*0040*/  LDCU UR5, c[0x0][0x380] ;  /* 0x00007000ff0577ac */ /* 0x000e620008000800 */
[----:B0-----:R-:W-:-:S05]  /*0050*/  IMAD R13, R17, UR4, R0 ;  /* 0x00000004110d7c24 */ /* 0x001fca000f8e0200 */
[----:B-1----:R-:W-:-:S13]  /*0060*/  ISETP.GE.U32.AND P0, PT, R13, UR5, PT ;  /* 0x000000050d007c0c */ /* 0x002fda000bf06070 */
[----:B------:R-:W-:Y:S05]  /*0070*/  @P0 EXIT ;  /* 0x000000000000094d */ /* 0x000fea0003800000 */
[----:B------:R-:W0:Y:S01]  /*0080*/  LDC.64 R2, c[0x0][0x388] ;  /* 0x0000e200ff027b82 */ /* 0x000e220000000a00 */
[----:B------:R-:W1:Y:S01]  /*0090*/  LDCU.64 UR4, c[0x0][0x358] ;  /* 0x00006b00ff0477ac */ /* 0x000e620008000a00 */
[----:B------:R-:W-:-:S06]  /*00a0*/  SHF.R.U32.HI R15, RZ, 0x5, R0 ;  /* 0x00000005ff0f7819 */ /* 0x000fcc0000011600 */
[----:B------:R-:W2:Y:S08]  /*00b0*/  LDC.64 R4, c[0x0][0x390] ;  /* 0x0000e400ff047b82 */ /* 0x000eb00000000a00 */
[----:B------:R-:W3:Y:S08]  /*00c0*/  LDC.64 R6, c[0x0][0x398] ;  /* 0x0000e600ff067b82 */ /* 0x000ef00000000a00 */
[----:B------:R-:W4:Y:S01]  /*00d0*/  LDC.64 R8, c[0x0][0x3a0] ;  /* 0x0000e800ff087b82 */ /* 0x000f220000000a00 */
[----:B0-----:R-:W-:-:S05]  /*00e0*/  IMAD.WIDE.U32 R2, R13, 0x4, R2 ;  /* 0x000000040d027825 */ /* 0x001fca00078e0002 */
[----:B-1----:R-:W-:Y:S01]  /*00f0*/  STG.E desc[UR4][R2.64], R17 ;  /* 0x0000001102007986 */ /* 0x002fe2000c101904 */
[C---:B--2---:R-:W-:Y:S01]  /*0100*/  IMAD.WIDE.U32 R4, R13.reuse, 0x4, R4 ;  /* 0x000000040d047825 */ /* 0x044fe200078e0004 */
[----:B------:R-:W0:Y:S04]  /*0110*/  LDC.64 R10, c[0x0][0x3a8] ;  /* 0x0000ea00ff0a7b82 */ /* 0x000e280000000a00 */
[----:B------:R1:W-:Y:S01]  /*0120*/  STG.E desc[UR4][R4.64], R0 ;  /* 0x0000000004007986 */ /* 0x0003e2000c101904 */
[----:B---3--:R-:W-:-:S05]  /*0130*/  IMAD.WIDE.U32 R6, R13, 0x4, R6 ;  /* 0x000000040d067825 */ /* 0x008fca00078e0006 */
[----:B------:R-:W-:Y:S01]  /*0140*/  STG.E desc[UR4][R6.64], R15 ;  /* 0x0000000f06007986 */ /* 0x000fe2000c101904 */
[----:B----4-:R-:W-:-:S05]  /*0150*/  IMAD.WIDE.U32 R8, R13, 0x4, R8 ;  /* 0x000000040d087825 */ /* 0x010fca00078e0008 */
[----:B------:R-:W-:Y:S01]  /*0160*/  STG.E desc[UR4][R8.64], R13 ;  /* 0x0000000d08007986 */ /* 0x000fe2000c101904 */
[----:B-1----:R-:W-:Y:S01]  /*0170*/  CS2R.32 R5, SR_CLOCKLO ;  /* 0x0000000000057805 */ /* 0x002fe20000005000 */
[----:B0-----:R-:W-:-:S05]  /*0180*/  IMAD.WIDE.U32 R2, R13, 0x4, R10 ;  /* 0x000000040d027825 */ /* 0x001fca00078e000a */
[----:B------:R-:W-:Y:S01]  /*0190*/  STG.E desc[UR4][R2.64], R5 ;  /* 0x0000000502007986 */ /* 0x000fe2000c101904 */
[----:B------:R-:W-:Y:S05]  /*01a0*/  EXIT ;  /* 0x000000000000794d */ /* 0x000fea0003800000 */
.L_x_0:
[----:B------:R-:W-:-:S00]  /*01b0*/  BRA `(.L_x_0) ;  /* 0xfffffffc00fc7947 */ /* 0x000fc0000383ffff */
[----:B------:R-:W-:-:S00]  /*01c0*/  NOP ;  /* 0x0000000000007918 */ /* 0x000fc00000000000 */
        /* <DEDUP_REMOVED lines=11> */
.L_x_1:


//--------------------- .nv.shared.reserved.0     --------------------------
	.section	.nv.shared.reserved.0,"aw",@nobits
	.weak		__nv_reservedSMEM_offset_0_alias
	.size		__nv_reservedSMEM_offset_0_alias, 0, 64
	.other		__nv_reservedSMEM_offset_0_alias,@"STO_CUDA_RESERVED_SHARED STV_DEFAULT"
__nv_reservedSMEM_offset_0_alias:
	.zero		0
	.zero		64


//--------------------- .nv.constant0._Z13what_is_my_idiPjS_S_S_S_ --------------------------
	.section	.nv.constant0._Z13what_is_my_idiPjS_S_S_S_,"a",@progbits
	.sectionflags	@""
	.align	4
.nv.constant0._Z13what_is_my_idiPjS_S_S_S_:
	.zero		944


//--------------------- SYMBOLS --------------------------

	.type		.nv.reservedSmem.offset0,@object
	.size		.nv.reservedSmem.offset0,0x4
